//
// Generated by NVIDIA NVVM Compiler
//
// Compiler Build ID: CL-36424714
// Cuda compilation tools, release 13.0, V13.0.88
// Based on NVVM 20.0.0
//

.version 9.0
.target sm_100
.address_size 64

	// .globl	multiply

.visible .entry multiply(
	.param .u64 .ptr .align 1 multiply_param_0,
	.param .u64 .ptr .align 1 multiply_param_1,
	.param .u64 .ptr .align 1 multiply_param_2,
	.param .u32 multiply_param_3,
	.param .u32 multiply_param_4,
	.param .u32 multiply_param_5
)
{
	.reg .pred 	%p<13>;
	.reg .b32 	%r<43>;
	.reg .b64 	%rd<53>;
	.reg .b64 	%fd<68>;

	ld.param.u64 	%rd7, [multiply_param_0];
	ld.param.u64 	%rd8, [multiply_param_1];
	ld.param.u64 	%rd6, [multiply_param_2];
	ld.param.u32 	%r20, [multiply_param_3];
	ld.param.u32 	%r18, [multiply_param_4];
	ld.param.u32 	%r19, [multiply_param_5];
	cvta.to.global.u64 	%rd1, %rd8;
	cvta.to.global.u64 	%rd2, %rd7;
	mov.u32 	%r22, %ctaid.y;
	mov.u32 	%r23, %ntid.y;
	mov.u32 	%r24, %tid.y;
	mad.lo.s32 	%r25, %r22, %r23, %r24;
	mov.u32 	%r26, %ctaid.x;
	mov.u32 	%r27, %ntid.x;
	mov.u32 	%r28, %tid.x;
	mad.lo.s32 	%r2, %r26, %r27, %r28;
	setp.ge.s32 	%p1, %r2, %r19;
	setp.ge.s32 	%p2, %r25, %r20;
	or.pred  	%p3, %p1, %p2;
	@%p3 bra 	$L__BB0_14;
	mul.lo.s32 	%r3, %r18, %r25;
	setp.lt.s32 	%p4, %r18, 1;
	mov.f64 	%fd67, 0d0000000000000000;
	@%p4 bra 	$L__BB0_13;
	and.b32  	%r4, %r18, 7;
	setp.lt.u32 	%p5, %r18, 8;
	mov.f64 	%fd67, 0d0000000000000000;
	mov.b32 	%r41, 0;
	@%p5 bra 	$L__BB0_5;
	and.b32  	%r41, %r18, 2147483640;
	neg.s32 	%r39, %r41;
	shl.b32 	%r7, %r19, 3;
	mul.wide.u32 	%rd9, %r3, 8;
	add.s64 	%rd10, %rd9, %rd2;
	add.s64 	%rd52, %rd10, 32;
	mov.f64 	%fd67, 0d0000000000000000;
	mul.wide.s32 	%rd13, %r19, 8;
	mov.u32 	%r38, %r2;
$L__BB0_4:
	.pragma "nounroll";
	ld.global.f64 	%fd17, [%rd52+-32];
	mul.wide.s32 	%rd11, %r38, 8;
	add.s64 	%rd12, %rd1, %rd11;
	ld.global.f64 	%fd18, [%rd12];
	fma.rn.f64 	%fd19, %fd17, %fd18, %fd67;
	ld.global.f64 	%fd20, [%rd52+-24];
	add.s64 	%rd14, %rd12, %rd13;
	ld.global.f64 	%fd21, [%rd14];
	fma.rn.f64 	%fd22, %fd20, %fd21, %fd19;
	ld.global.f64 	%fd23, [%rd52+-16];
	add.s64 	%rd15, %rd14, %rd13;
	ld.global.f64 	%fd24, [%rd15];
	fma.rn.f64 	%fd25, %fd23, %fd24, %fd22;
	ld.global.f64 	%fd26, [%rd52+-8];
	add.s64 	%rd16, %rd15, %rd13;
	ld.global.f64 	%fd27, [%rd16];
	fma.rn.f64 	%fd28, %fd26, %fd27, %fd25;
	ld.global.f64 	%fd29, [%rd52];
	add.s64 	%rd17, %rd16, %rd13;
	ld.global.f64 	%fd30, [%rd17];
	fma.rn.f64 	%fd31, %fd29, %fd30, %fd28;
	ld.global.f64 	%fd32, [%rd52+8];
	add.s64 	%rd18, %rd17, %rd13;
	ld.global.f64 	%fd33, [%rd18];
	fma.rn.f64 	%fd34, %fd32, %fd33, %fd31;
	ld.global.f64 	%fd35, [%rd52+16];
	add.s64 	%rd19, %rd18, %rd13;
	ld.global.f64 	%fd36, [%rd19];
	fma.rn.f64 	%fd37, %fd35, %fd36, %fd34;
	ld.global.f64 	%fd38, [%rd52+24];
	add.s64 	%rd20, %rd19, %rd13;
	ld.global.f64 	%fd39, [%rd20];
	fma.rn.f64 	%fd67, %fd38, %fd39, %fd37;
	add.s32 	%r39, %r39, 8;
	add.s32 	%r38, %r38, %r7;
	add.s64 	%rd52, %rd52, 64;
	setp.ne.s32 	%p6, %r39, 0;
	@%p6 bra 	$L__BB0_4;
$L__BB0_5:
	setp.eq.s32 	%p7, %r4, 0;
	@%p7 bra 	$L__BB0_13;
	and.b32  	%r13, %r18, 3;
	setp.lt.u32 	%p8, %r4, 4;
	@%p8 bra 	$L__BB0_8;
	add.s32 	%r30, %r41, %r3;
	mul.wide.u32 	%rd21, %r30, 8;
	add.s64 	%rd22, %rd2, %rd21;
	ld.global.f64 	%fd41, [%rd22];
	mad.lo.s32 	%r31, %r41, %r19, %r2;
	mul.wide.s32 	%rd23, %r31, 8;
	add.s64 	%rd24, %rd1, %rd23;
	ld.global.f64 	%fd42, [%rd24];
	fma.rn.f64 	%fd43, %fd41, %fd42, %fd67;
	cvt.u64.u32 	%rd25, %r3;
	cvt.u64.u32 	%rd26, %r41;
	add.s64 	%rd27, %rd26, %rd25;
	shl.b64 	%rd28, %rd27, 3;
	add.s64 	%rd29, %rd2, %rd28;
	ld.global.f64 	%fd44, [%rd29+8];
	mul.wide.s32 	%rd30, %r19, 8;
	add.s64 	%rd31, %rd24, %rd30;
	ld.global.f64 	%fd45, [%rd31];
	fma.rn.f64 	%fd46, %fd44, %fd45, %fd43;
	ld.global.f64 	%fd47, [%rd29+16];
	add.s64 	%rd32, %rd31, %rd30;
	ld.global.f64 	%fd48, [%rd32];
	fma.rn.f64 	%fd49, %fd47, %fd48, %fd46;
	ld.global.f64 	%fd50, [%rd29+24];
	add.s64 	%rd33, %rd32, %rd30;
	ld.global.f64 	%fd51, [%rd33];
	fma.rn.f64 	%fd67, %fd50, %fd51, %fd49;
	add.s32 	%r41, %r41, 4;
$L__BB0_8:
	setp.eq.s32 	%p9, %r13, 0;
	@%p9 bra 	$L__BB0_13;
	setp.eq.s32 	%p10, %r13, 1;
	@%p10 bra 	$L__BB0_11;
	add.s32 	%r32, %r41, %r3;
	mul.wide.u32 	%rd34, %r32, 8;
	add.s64 	%rd35, %rd2, %rd34;
	ld.global.f64 	%fd53, [%rd35];
	mad.lo.s32 	%r33, %r41, %r19, %r2;
	mul.wide.s32 	%rd36, %r33, 8;
	add.s64 	%rd37, %rd1, %rd36;
	ld.global.f64 	%fd54, [%rd37];
	fma.rn.f64 	%fd55, %fd53, %fd54, %fd67;
	cvt.u64.u32 	%rd38, %r3;
	cvt.u64.u32 	%rd39, %r41;
	add.s64 	%rd40, %rd39, %rd38;
	shl.b64 	%rd41, %rd40, 3;
	add.s64 	%rd42, %rd2, %rd41;
	ld.global.f64 	%fd56, [%rd42+8];
	mul.wide.s32 	%rd43, %r19, 8;
	add.s64 	%rd44, %rd37, %rd43;
	ld.global.f64 	%fd57, [%rd44];
	fma.rn.f64 	%fd67, %fd56, %fd57, %fd55;
	add.s32 	%r41, %r41, 2;
$L__BB0_11:
	and.b32  	%r34, %r18, 1;
	setp.eq.b32 	%p11, %r34, 1;
	not.pred 	%p12, %p11;
	@%p12 bra 	$L__BB0_13;
	add.s32 	%r35, %r41, %r3;
	mul.wide.u32 	%rd45, %r35, 8;
	add.s64 	%rd46, %rd2, %rd45;
	ld.global.f64 	%fd58, [%rd46];
	mad.lo.s32 	%r36, %r41, %r19, %r2;
	mul.wide.s32 	%rd47, %r36, 8;
	add.s64 	%rd48, %rd1, %rd47;
	ld.global.f64 	%fd59, [%rd48];
	fma.rn.f64 	%fd67, %fd58, %fd59, %fd67;
$L__BB0_13:
	mad.lo.s32 	%r37, %r19, %r25, %r2;
	cvta.to.global.u64 	%rd49, %rd6;
	mul.wide.s32 	%rd50, %r37, 8;
	add.s64 	%rd51, %rd49, %rd50;
	st.global.f64 	[%rd51], %fd67;
$L__BB0_14:
	ret;

}


// ===== COMPILED SASS (sm_100) =====

	.target	sm_100

	.elftype	@"ET_EXEC"


//--------------------- .note.nv.tkinfo           --------------------------
	.section	.note.nv.tkinfo,"",@"SHT_NOTE"
	.sectionflags	@"SHF_NOTE_NV_TKINFO"
	.tkinfo
        /*0018*/ 	.word	0x00000002
        /*0030*/ 	.string	""
        /*0030*/ 	.string	"ptxas"
        /*0030*/ 	.string	"Cuda compilation tools, release 13.0, V13.0.88"
        /*0030*/ 	.string	"Build cuda_13.0.r13.0/compiler.36424714_0"
        /*0030*/ 	.string	"-arch sm_100 -m 64 "



//--------------------- .note.nv.cuinfo           --------------------------
	.section	.note.nv.cuinfo,"",@"SHT_NOTE"
	.sectionflags	@"SHF_NOTE_NV_CUINFO"
        /*0018*/ 	.short	0x0002
        /*001a*/ 	.short	0x0064
        /*001c*/ 	.short	0x0082
	.zero		2


//--------------------- .nv.info                  --------------------------
	.section	.nv.info,"",@"SHT_CUDA_INFO"
	.align	4


	//----- nvinfo : EIATTR_REGCOUNT
	.align		4
        /*0000*/ 	.byte	0x04, 0x2f
        /*0002*/ 	.short	(.L_1 - .L_0)
	.align		4
.L_0:
        /*0004*/ 	.word	index@(multiply)
        /*0008*/ 	.word	0x00000020


	//----- nvinfo : EIATTR_FRAME_SIZE
	.align		4
.L_1:
        /*000c*/ 	.byte	0x04, 0x11
        /*000e*/ 	.short	(.L_3 - .L_2)
	.align		4
.L_2:
        /*0010*/ 	.word	index@(multiply)
        /*0014*/ 	.word	0x00000000


	//----- nvinfo : EIATTR_MIN_STACK_SIZE
	.align		4
.L_3:
        /*0018*/ 	.byte	0x04, 0x12
        /*001a*/ 	.short	(.L_5 - .L_4)
	.align		4
.L_4:
        /*001c*/ 	.word	index@(multiply)
        /*0020*/ 	.word	0x00000000
.L_5:


//--------------------- .nv.compat                --------------------------
	.section	.nv.compat,"",@"SHT_CUDA_COMPAT_INFO"
	.align	4
        /*0000*/ 	.byte	0x02, 0x09, 0x00, 0x00, 0x02, 0x02, 0x01, 0x00, 0x02, 0x05, 0x05, 0x00, 0x03, 0x07, 0x01, 0x01
        /*0010*/ 	.byte	0x02, 0x03, 0x00, 0x00, 0x02, 0x06, 0x01, 0x00, 0x04, 0x0b, 0x08, 0x00, 0x01, 0x00, 0x00, 0x00
        /*0020*/ 	.byte	0x00, 0x00, 0x00, 0x00


//--------------------- .nv.info.multiply         --------------------------
	.section	.nv.info.multiply,"",@"SHT_CUDA_INFO"
	.sectionflags	@""
	.align	4


	//----- nvinfo : EIATTR_CUDA_API_VERSION
	.align		4
        /*0000*/ 	.byte	0x04, 0x37
        /*0002*/ 	.short	(.L_7 - .L_6)
.L_6:
        /*0004*/ 	.word	0x00000082


	//----- nvinfo : EIATTR_KPARAM_INFO
	.align		4
.L_7:
        /*0008*/ 	.byte	0x04, 0x17
        /*000a*/ 	.short	(.L_9 - .L_8)
.L_8:
        /*000c*/ 	.word	0x00000000
        /*0010*/ 	.short	0x0005
        /*0012*/ 	.short	0x0020
        /*0014*/ 	.byte	0x00, 0xf0, 0x11, 0x00


	//----- nvinfo : EIATTR_KPARAM_INFO
	.align		4
.L_9:
        /*0018*/ 	.byte	0x04, 0x17
        /*001a*/ 	.short	(.L_11 - .L_10)
.L_10:
        /*001c*/ 	.word	0x00000000
        /*0020*/ 	.short	0x0004
        /*0022*/ 	.short	0x001c
        /*0024*/ 	.byte	0x00, 0xf0, 0x11, 0x00


	//----- nvinfo : EIATTR_KPARAM_INFO
	.align		4
.L_11:
        /*0028*/ 	.byte	0x04, 0x17
        /*002a*/ 	.short	(.L_13 - .L_12)
.L_12:
        /*002c*/ 	.word	0x00000000
        /*0030*/ 	.short	0x0003
        /*0032*/ 	.short	0x0018
        /*0034*/ 	.byte	0x00, 0xf0, 0x11, 0x00


	//----- nvinfo : EIATTR_KPARAM_INFO
	.align		4
.L_13:
        /*0038*/ 	.byte	0x04, 0x17
        /*003a*/ 	.short	(.L_15 - .L_14)
.L_14:
        /*003c*/ 	.word	0x00000000
        /*0040*/ 	.short	0x0002
        /*0042*/ 	.short	0x0010
        /*0044*/ 	.byte	0x00, 0xf5, 0x21, 0x00


	//----- nvinfo : EIATTR_KPARAM_INFO
	.align		4
.L_15:
        /*0048*/ 	.byte	0x04, 0x17
        /*004a*/ 	.short	(.L_17 - .L_16)
.L_16:
        /*004c*/ 	.word	0x00000000
        /*0050*/ 	.short	0x0001
        /*0052*/ 	.short	0x0008
        /*0054*/ 	.byte	0x00, 0xf5, 0x21, 0x00


	//----- nvinfo : EIATTR_KPARAM_INFO
	.align		4
.L_17:
        /*0058*/ 	.byte	0x04, 0x17
        /*005a*/ 	.short	(.L_19 - .L_18)
.L_18:
        /*005c*/ 	.word	0x00000000
        /*0060*/ 	.short	0x0000
        /*0062*/ 	.short	0x0000
        /*0064*/ 	.byte	0x00, 0xf5, 0x21, 0x00


	//----- nvinfo : EIATTR_SPARSE_MMA_MASK
	.align		4
.L_19:
        /*0068*/ 	.byte	0x03, 0x50
        /*006a*/ 	.short	0x0000


	//----- nvinfo : EIATTR_MAXREG_COUNT
	.align		4
        /*006c*/ 	.byte	0x03, 0x1b
        /*006e*/ 	.short	0x00ff


	//----- nvinfo : EIATTR_MERCURY_ISA_VERSION
	.align		4
        /*0070*/ 	.byte	0x03, 0x5f
        /*0072*/ 	.short	0x0101


	//----- nvinfo : EIATTR_VRC_CTA_INIT_COUNT
	.align		4
        /*0074*/ 	.byte	0x02, 0x4a
	.zero		1
	.zero		1


	//----- nvinfo : EIATTR_EXIT_INSTR_OFFSETS
	.align		4
        /*0078*/ 	.byte	0x04, 0x1c
        /*007a*/ 	.short	(.L_21 - .L_20)


	//   ....[0]....
.L_20:
        /*007c*/ 	.word	0x000000d0


	//   ....[1]....
        /*0080*/ 	.word	0x000008f0


	//----- nvinfo : EIATTR_CBANK_PARAM_SIZE
	.align		4
.L_21:
        /*0084*/ 	.byte	0x03, 0x19
        /*0086*/ 	.short	0x0024


	//----- nvinfo : EIATTR_PARAM_CBANK
	.align		4
        /*0088*/ 	.byte	0x04, 0x0a
        /*008a*/ 	.short	(.L_23 - .L_22)
	.align		4
.L_22:
        /*008c*/ 	.word	index@(.nv.constant0.multiply)
        /*0090*/ 	.short	0x0380
        /*0092*/ 	.short	0x0024


	//----- nvinfo : EIATTR_SW_WAR
	.align		4
.L_23:
        /*0094*/ 	.byte	0x04, 0x36
        /*0096*/ 	.short	(.L_25 - .L_24)
.L_24:
        /*0098*/ 	.word	0x00000008
.L_25:


//--------------------- .nv.callgraph             --------------------------
	.section	.nv.callgraph,"",@"SHT_CUDA_CALLGRAPH"
	.align	4
	.sectionentsize	8
	.align		4
        /*0000*/ 	.word	0x00000000
	.align		4
        /*0004*/ 	.word	0xffffffff
	.align		4
        /*0008*/ 	.word	0x00000000
	.align		4
        /*000c*/ 	.word	0xfffffffe
	.align		4
        /*0010*/ 	.word	0x00000000
	.align		4
        /*0014*/ 	.word	0xfffffffd
	.align		4
        /*0018*/ 	.word	0x00000000
	.align		4
        /*001c*/ 	.word	0xfffffffc


//--------------------- .text.multiply            --------------------------
	.section	.text.multiply,"ax",@progbits
	.align	128
        .global         multiply
        .type           multiply,@function
        .size           multiply,(.L_x_5 - multiply)
        .other          multiply,@"STO_CUDA_ENTRY STV_DEFAULT"
multiply:
.text.multiply:
[----:B------:R-:W-:Y:S01]  /*0000*/  LDC R1, c[0x0][0x37c] ;  /* 0x0000df00ff017b82 */ /* 0x000fe20000000800 */
[----:B------:R-:W0:Y:S07]  /*0010*/  S2R R2, SR_TID.Y ;  /* 0x0000000000027919 */ /* 0x000e2e0000002200 */
[----:B------:R-:W0:Y:S01]  /*0020*/  S2UR UR4, SR_CTAID.Y ;  /* 0x00000000000479c3 */ /* 0x000e220000002600 */
[----:B------:R-:W1:Y:S01]  /*0030*/  LDCU UR6, c[0x0][0x398] ;  /* 0x00007300ff0677ac */ /* 0x000e620008000800 */
[----:B------:R-:W2:Y:S06]  /*0040*/  S2R R4, SR_TID.X ;  /* 0x0000000000047919 */ /* 0x000eac0000002100 */
[----:B------:R-:W0:Y:S08]  /*0050*/  LDC R3, c[0x0][0x364] ;  /* 0x0000d900ff037b82 */ /* 0x000e300000000800 */
[----:B------:R-:W2:Y:S08]  /*0060*/  S2UR UR5, SR_CTAID.X ;  /* 0x00000000000579c3 */ /* 0x000eb00000002500 */
[----:B------:R-:W2:Y:S08]  /*0070*/  LDC R5, c[0x0][0x360] ;  /* 0x0000d800ff057b82 */ /* 0x000eb00000000800 */
[----:B------:R-:W3:Y:S01]  /*0080*/  LDC R0, c[0x0][0x3a0] ;  /* 0x0000e800ff007b82 */ /* 0x000ee20000000800 */
[----:B0-----:R-:W-:-:S05]  /*0090*/  IMAD R3, R3, UR4, R2 ;  /* 0x0000000403037c24 */ /* 0x001fca000f8e0202 */
[----:B-1----:R-:W-:Y:S01]  /*00a0*/  ISETP.GE.AND P0, PT, R3, UR6, PT ;  /* 0x0000000603007c0c */ /* 0x002fe2000bf06270 */
[----:B--2---:R-:W-:-:S05]  /*00b0*/  IMAD R5, R5, UR5, R4 ;  /* 0x0000000505057c24 */ /* 0x004fca000f8e0204 */
[----:B---3--:R-:W-:-:S13]  /*00c0*/  ISETP.GE.OR P0, PT, R5, R0, P0 ;  /* 0x000000000500720c */ /* 0x008fda0000706670 */
[----:B------:R-:W-:Y:S05]  /*00d0*/  @P0 EXIT ;  /* 0x000000000000094d */ /* 0x000fea0003800000 */
[----:B------:R-:W0:Y:S01]  /*00e0*/  LDC R2, c[0x0][0x39c] ;  /* 0x0000e700ff027b82 */ /* 0x000e220000000800 */
[----:B------:R-:W1:Y:S01]  /*00f0*/  LDCU.64 UR4, c[0x0][0x358] ;  /* 0x00006b00ff0477ac */ /* 0x000e620008000a00 */
[----:B------:R-:W-:Y:S02]  /*0100*/  CS2R R18, SRZ ;  /* 0x0000000000127805 */ /* 0x000fe4000001ff00 */
[----:B0-----:R-:W-:-:S13]  /*0110*/  ISETP.GE.AND P0, PT, R2, 0x1, PT ;  /* 0x000000010200780c */ /* 0x001fda0003f06270 */
[----:B-1----:R-:W-:Y:S05]  /*0120*/  @!P0 BRA `(.L_x_0) ;  /* 0x0000000400e08947 */ /* 0x002fea0003800000 */
[C---:B------:R-:W-:Y:S01]  /*0130*/  ISETP.GE.U32.AND P1, PT, R2.reuse, 0x8, PT ;  /* 0x000000080200780c */ /* 0x040fe20003f26070 */
[----:B------:R-:W-:Y:S01]  /*0140*/  HFMA2 R7, -RZ, RZ, 0, 0 ;  /* 0x00000000ff077431 */ /* 0x000fe200000001ff */
[----:B------:R-:W-:Y:S01]  /*0150*/  LOP3.LUT R4, R2, 0x7, RZ, 0xc0, !PT ;  /* 0x0000000702047812 */ /* 0x000fe200078ec0ff */
[----:B------:R-:W-:Y:S01]  /*0160*/  IMAD R6, R3, R2, RZ ;  /* 0x0000000203067224 */ /* 0x000fe200078e02ff */
[----:B------:R-:W-:Y:S02]  /*0170*/  CS2R R18, SRZ ;  /* 0x0000000000127805 */ /* 0x000fe4000001ff00 */
[----:B------:R-:W-:-:S07]  /*0180*/  ISETP.NE.AND P0, PT, R4, RZ, PT ;  /* 0x000000ff0400720c */ /* 0x000fce0003f05270 */
[----:B------:R-:W-:Y:S06]  /*0190*/  @!P1 BRA `(.L_x_1) ;  /* 0x0000000000c49947 */ /* 0x000fec0003800000 */
[----:B------:R-:W0:Y:S01]  /*01a0*/  LDC.64 R8, c[0x0][0x380] ;  /* 0x0000e000ff087b82 */ /* 0x000e220000000a00 */
[----:B------:R-:W-:Y:S01]  /*01b0*/  LOP3.LUT R7, R2, 0x7ffffff8, RZ, 0xc0, !PT ;  /* 0x7ffffff802077812 */ /* 0x000fe200078ec0ff */
[----:B------:R-:W-:Y:S01]  /*01c0*/  IMAD.MOV.U32 R27, RZ, RZ, R5 ;  /* 0x000000ffff1b7224 */ /* 0x000fe200078e0005 */
[----:B------:R-:W-:-:S03]  /*01d0*/  CS2R R18, SRZ ;  /* 0x0000000000127805 */ /* 0x000fc6000001ff00 */
[----:B------:R-:W-:Y:S02]  /*01e0*/  IMAD.MOV R26, RZ, RZ, -R7 ;  /* 0x000000ffff1a7224 */ /* 0x000fe400078e0a07 */
[----:B0-----:R-:W-:-:S03]  /*01f0*/  IMAD.WIDE.U32 R8, R6, 0x8, R8 ;  /* 0x0000000806087825 */ /* 0x001fc600078e0008 */
[----:B------:R-:W-:-:S04]  /*0200*/  IADD3 R10, P1, PT, R8, 0x20, RZ ;  /* 0x00000020080a7810 */ /* 0x000fc80007f3e0ff */
[----:B------:R-:W-:-:S09]  /*0210*/  IADD3.X R11, PT, PT, RZ, R9, RZ, P1, !PT ;  /* 0x00000009ff0b7210 */ /* 0x000fd20000ffe4ff */
.L_x_2:
[----:B------:R-:W0:Y:S01]  /*0220*/  LDC.64 R22, c[0x0][0x388] ;  /* 0x0000e200ff167b82 */ /* 0x000e220000000a00 */
[----:B------:R-:W-:Y:S01]  /*0230*/  MOV R8, R10 ;  /* 0x0000000a00087202 */ /* 0x000fe20000000f00 */
[----:B------:R-:W-:-:S05]  /*0240*/  IMAD.MOV.U32 R9, RZ, RZ, R11 ;  /* 0x000000ffff097224 */ /* 0x000fca00078e000b */
[----:B------:R-:W2:Y:S04]  /*0250*/  LDG.E.64 R14, desc[UR4][R8.64+-0x20] ;  /* 0xffffe004080e7981 */ /* 0x000ea8000c1e1b00 */
[----:B------:R-:W3:Y:S01]  /*0260*/  LDG.E.64 R10, desc[UR4][R8.64+-0x18] ;  /* 0xffffe804080a7981 */ /* 0x000ee2000c1e1b00 */
[----:B0-----:R-:W-:-:S05]  /*0270*/  IMAD.WIDE R22, R27, 0x8, R22 ;  /* 0x000000081b167825 */ /* 0x001fca00078e0216 */
[----:B------:R-:W2:Y:S01]  /*0280*/  LDG.E.64 R12, desc[UR4][R22.64] ;  /* 0x00000004160c7981 */ /* 0x000ea2000c1e1b00 */
[----:B------:R-:W-:-:S05]  /*0290*/  IMAD.WIDE R28, R0, 0x8, R22 ;  /* 0x00000008001c7825 */ /* 0x000fca00078e0216 */
[----:B------:R-:W3:Y:S01]  /*02a0*/  LDG.E.64 R16, desc[UR4][R28.64] ;  /* 0x000000041c107981 */ /* 0x000ee2000c1e1b00 */
[C---:B------:R-:W-:Y:S01]  /*02b0*/  IMAD.WIDE R24, R0.reuse, 0x8, R28 ;  /* 0x0000000800187825 */ /* 0x040fe200078e021c */
[----:B--2---:R-:W-:Y:S02]  /*02c0*/  DFMA R18, R14, R12, R18 ;  /* 0x0000000c0e12722b */ /* 0x004fe40000000012 */
[----:B------:R-:W2:Y:S04]  /*02d0*/  LDG.E.64 R14, desc[UR4][R8.64+-0x10] ;  /* 0xfffff004080e7981 */ /* 0x000ea8000c1e1b00 */
[----:B------:R-:W2:Y:S01]  /*02e0*/  LDG.E.64 R12, desc[UR4][R24.64] ;  /* 0x00000004180c7981 */ /* 0x000ea2000c1e1b00 */
[----:B------:R-:W-:Y:S01]  /*02f0*/  IMAD.WIDE R20, R0, 0x8, R24 ;  /* 0x0000000800147825 */ /* 0x000fe200078e0218 */
[----:B---3--:R-:W-:-:S02]  /*0300*/  DFMA R16, R10, R16, R18 ;  /* 0x000000100a10722b */ /* 0x008fc40000000012 */
[----:B------:R-:W3:Y:S04]  /*0310*/  LDG.E.64 R10, desc[UR4][R8.64+-0x8] ;  /* 0xfffff804080a7981 */ /* 0x000ee8000c1e1b00 */
        /* <DEDUP_REMOVED lines=9> */
[----:B------:R-:W-:-:S03]  /*03b0*/  IMAD.WIDE R24, R0, 0x8, R28 ;  /* 0x0000000800187825 */ /* 0x000fc600078e021c */
[----:B------:R-:W4:Y:S01]  /*03c0*/  LDG.E.64 R22, desc[UR4][R8.64+0x18] ;  /* 0x0000180408167981 */ /* 0x000f22000c1e1b00 */
[----:B------:R-:W-:-:S06]  /*03d0*/  IMAD.WIDE R20, R0, 0x8, R24 ;  /* 0x0000000800147825 */ /* 0x000fcc00078e0218 */
[----:B------:R-:W4:Y:S01]  /*03e0*/  LDG.E.64 R20, desc[UR4][R20.64] ;  /* 0x0000000414147981 */ /* 0x000f22000c1e1b00 */
[----:B--2---:R-:W-:-:S03]  /*03f0*/  DFMA R14, R16, R14, R18 ;  /* 0x0000000e100e722b */ /* 0x004fc60000000012 */
[----:B------:R-:W2:Y:S04]  /*0400*/  LDG.E.64 R16, desc[UR4][R8.64+0x10] ;  /* 0x0000100408107981 */ /* 0x000ea8000c1e1b00 */
[----:B------:R-:W2:Y:S01]  /*0410*/  LDG.E.64 R18, desc[UR4][R24.64] ;  /* 0x0000000418127981 */ /* 0x000ea2000c1e1b00 */
[----:B------:R-:W-:Y:S01]  /*0420*/  IADD3 R26, PT, PT, R26, 0x8, RZ ;  /* 0x000000081a1a7810 */ /* 0x000fe20007ffe0ff */
[----:B---3--:R-:W-:-:S03]  /*0430*/  DFMA R10, R10, R12, R14 ;  /* 0x0000000c0a0a722b */ /* 0x008fc6000000000e */
[----:B------:R-:W-:Y:S02]  /*0440*/  ISETP.NE.AND P1, PT, R26, RZ, PT ;  /* 0x000000ff1a00720c */ /* 0x000fe40003f25270 */
[----:B------:R-:W-:-:S03]  /*0450*/  LEA R27, R0, R27, 0x3 ;  /* 0x0000001b001b7211 */ /* 0x000fc600078e18ff */
[----:B--2---:R-:W-:Y:S01]  /*0460*/  DFMA R18, R16, R18, R10 ;  /* 0x000000121012722b */ /* 0x004fe2000000000a */
[----:B------:R-:W-:-:S07]  /*0470*/  IADD3 R10, P2, PT, R8, 0x40, RZ ;  /* 0x00000040080a7810 */ /* 0x000fce0007f5e0ff */
[----:B----4-:R-:W-:Y:S01]  /*0480*/  DFMA R18, R22, R20, R18 ;  /* 0x000000141612722b */ /* 0x010fe20000000012 */
[----:B------:R-:W-:Y:S01]  /*0490*/  IMAD.X R11, RZ, RZ, R9, P2 ;  /* 0x000000ffff0b7224 */ /* 0x000fe200010e0609 */
[----:B------:R-:W-:Y:S09]  /*04a0*/  @P1 BRA `(.L_x_2) ;  /* 0xfffffffc005c1947 */ /* 0x000ff2000383ffff */
.L_x_1:
[----:B------:R-:W-:Y:S05]  /*04b0*/  @!P0 BRA `(.L_x_0) ;  /* 0x0000000000fc8947 */ /* 0x000fea0003800000 */
[----:B------:R-:W-:Y:S02]  /*04c0*/  ISETP.GE.U32.AND P1, PT, R4, 0x4, PT ;  /* 0x000000040400780c */ /* 0x000fe40003f26070 */
[----:B------:R-:W-:-:S04]  /*04d0*/  LOP3.LUT R26, R2, 0x3, RZ, 0xc0, !PT ;  /* 0x00000003021a7812 */ /* 0x000fc800078ec0ff */
[----:B------:R-:W-:-:S07]  /*04e0*/  ISETP.NE.AND P0, PT, R26, RZ, PT ;  /* 0x000000ff1a00720c */ /* 0x000fce0003f05270 */
[----:B------:R-:W-:Y:S06]  /*04f0*/  @!P1 BRA `(.L_x_3) ;  /* 0x00000000006c9947 */ /* 0x000fec0003800000 */
[----:B------:R-:W0:Y:S01]  /*0500*/  LDC.64 R24, c[0x0][0x380] ;  /* 0x0000e000ff187b82 */ /* 0x000e220000000a00 */
[----:B------:R-:W1:Y:S01]  /*0510*/  LDCU.64 UR6, c[0x0][0x380] ;  /* 0x00007000ff0677ac */ /* 0x000e620008000a00 */
[C---:B------:R-:W-:Y:S01]  /*0520*/  IMAD.IADD R9, R6.reuse, 0x1, R7 ;  /* 0x0000000106097824 */ /* 0x040fe200078e0207 */
[----:B------:R-:W-:Y:S01]  /*0530*/  IADD3 R4, P1, PT, R6, R7, RZ ;  /* 0x0000000706047210 */ /* 0x000fe20007f3e0ff */
[----:B------:R-:W-:-:S04]  /*0540*/  IMAD R13, R7, R0, R5 ;  /* 0x00000000070d7224 */ /* 0x000fc800078e0205 */
[----:B------:R-:W2:Y:S01]  /*0550*/  LDC.64 R10, c[0x0][0x388] ;  /* 0x0000e200ff0a7b82 */ /* 0x000ea20000000a00 */
[----:B0-----:R-:W-:-:S06]  /*0560*/  IMAD.WIDE.U32 R24, R9, 0x8, R24 ;  /* 0x0000000809187825 */ /* 0x001fcc00078e0018 */
[----:B------:R-:W3:Y:S01]  /*0570*/  LDG.E.64 R24, desc[UR4][R24.64] ;  /* 0x0000000418187981 */ /* 0x000ee2000c1e1b00 */
[----:B--2---:R-:W-:Y:S01]  /*0580*/  IMAD.WIDE R10, R13, 0x8, R10 ;  /* 0x000000080d0a7825 */ /* 0x004fe200078e020a */
[----:B------:R-:W-:Y:S02]  /*0590*/  IADD3.X R13, PT, PT, RZ, RZ, RZ, P1, !PT ;  /* 0x000000ffff0d7210 */ /* 0x000fe40000ffe4ff */
[----:B-1----:R-:W-:Y:S02]  /*05a0*/  LEA R28, P1, R4, UR6, 0x3 ;  /* 0x00000006041c7c11 */ /* 0x002fe4000f8218ff */
[----:B------:R-:W3:Y:S01]  /*05b0*/  LDG.E.64 R8, desc[UR4][R10.64] ;  /* 0x000000040a087981 */ /* 0x000ee2000c1e1b00 */
[----:B------:R-:W-:Y:S01]  /*05c0*/  IMAD.WIDE R14, R0, 0x8, R10 ;  /* 0x00000008000e7825 */ /* 0x000fe200078e020a */
[----:B------:R-:W-:-:S05]  /*05d0*/  LEA.HI.X R29, R4, UR7, R13, 0x3, P1 ;  /* 0x00000007041d7c11 */ /* 0x000fca00088f1c0d */
[----:B------:R-:W2:Y:S01]  /*05e0*/  LDG.E.64 R12, desc[UR4][R28.64+0x8] ;  /* 0x000008041c0c7981 */ /* 0x000ea2000c1e1b00 */
[----:B------:R-:W-:-:S03]  /*05f0*/  IMAD.WIDE R20, R0, 0x8, R14 ;  /* 0x0000000800147825 */ /* 0x000fc600078e020e */
[----:B------:R-:W2:Y:S04]  /*0600*/  LDG.E.64 R10, desc[UR4][R14.64] ;  /* 0x000000040e0a7981 */ /* 0x000ea8000c1e1b00 */
[----:B------:R-:W4:Y:S01]  /*0610*/  LDG.E.64 R16, desc[UR4][R20.64] ;  /* 0x0000000414107981 */ /* 0x000f22000c1e1b00 */
[----:B------:R-:W-:-:S03]  /*0620*/  IMAD.WIDE R22, R0, 0x8, R20 ;  /* 0x0000000800167825 */ /* 0x000fc600078e0214 */
[----:B------:R-:W4:Y:S04]  /*0630*/  LDG.E.64 R14, desc[UR4][R28.64+0x10] ;  /* 0x000010041c0e7981 */ /* 0x000f28000c1e1b00 */
[----:B------:R-:W5:Y:S04]  /*0640*/  LDG.E.64 R20, desc[UR4][R28.64+0x18] ;  /* 0x000018041c147981 */ /* 0x000f68000c1e1b00 */
[----:B------:R-:W5:Y:S01]  /*0650*/  LDG.E.64 R22, desc[UR4][R22.64] ;  /* 0x0000000416167981 */ /* 0x000f62000c1e1b00 */
[----:B------:R-:W-:Y:S01]  /*0660*/  VIADD R7, R7, 0x4 ;  /* 0x0000000407077836 */ /* 0x000fe20000000000 */
[----:B---3--:R-:W-:-:S08]  /*0670*/  DFMA R8, R24, R8, R18 ;  /* 0x000000081808722b */ /* 0x008fd00000000012 */
[----:B--2---:R-:W-:-:S08]  /*0680*/  DFMA R8, R12, R10, R8 ;  /* 0x0000000a0c08722b */ /* 0x004fd00000000008 */
[----:B----4-:R-:W-:-:S08]  /*0690*/  DFMA R8, R14, R16, R8 ;  /* 0x000000100e08722b */ /* 0x010fd00000000008 */
[----:B-----5:R-:W-:-:S11]  /*06a0*/  DFMA R18, R20, R22, R8 ;  /* 0x000000161412722b */ /* 0x020fd60000000008 */
.L_x_3:
[----:B------:R-:W-:Y:S05]  /*06b0*/  @!P0 BRA `(.L_x_0) ;  /* 0x00000000007c8947 */ /* 0x000fea0003800000 */
[----:B------:R-:W-:Y:S01]  /*06c0*/  ISETP.NE.AND P1, PT, R26, 0x1, PT ;  /* 0x000000011a00780c */ /* 0x000fe20003f25270 */
[----:B------:R-:W0:Y:S01]  /*06d0*/  LDC.64 R12, c[0x0][0x380] ;  /* 0x0000e000ff0c7b82 */ /* 0x000e220000000a00 */
[----:B------:R-:W-:-:S04]  /*06e0*/  LOP3.LUT R2, R2, 0x1, RZ, 0xc0, !PT ;  /* 0x0000000102027812 */ /* 0x000fc800078ec0ff */
[----:B------:R-:W-:-:S03]  /*06f0*/  ISETP.NE.U32.AND P0, PT, R2, 0x1, PT ;  /* 0x000000010200780c */ /* 0x000fc60003f05070 */
[----:B------:R-:W1:Y:S04]  /*0700*/  LDC.64 R20, c[0x0][0x388] ;  /* 0x0000e200ff147b82 */ /* 0x000e680000000a00 */
[CC--:B------:R-:W-:Y:S01]  /*0710*/  @P1 IADD3 R17, PT, PT, R6.reuse, R7.reuse, RZ ;  /* 0x0000000706111210 */ /* 0x0c0fe20007ffe0ff */
[C---:B------:R-:W-:Y:S01]  /*0720*/  @P1 IMAD R23, R7.reuse, R0, R5 ;  /* 0x0000000007171224 */ /* 0x040fe200078e0205 */
[----:B------:R-:W-:Y:S01]  /*0730*/  @P1 IADD3 R2, P2, PT, R6, R7, RZ ;  /* 0x0000000706021210 */ /* 0x000fe20007f5e0ff */
[----:B------:R-:W-:Y:S01]  /*0740*/  @P1 VIADD R7, R7, 0x2 ;  /* 0x0000000207071836 */ /* 0x000fe20000000000 */
[----:B------:R-:W2:Y:S02]  /*0750*/  @P1 LDC.64 R8, c[0x0][0x380] ;  /* 0x0000e000ff081b82 */ /* 0x000ea40000000a00 */
[----:B------:R-:W-:-:S06]  /*0760*/  @P1 IADD3.X R4, PT, PT, RZ, RZ, RZ, P2, !PT ;  /* 0x000000ffff041210 */ /* 0x000fcc00017fe4ff */
[----:B------:R-:W3:Y:S01]  /*0770*/  LDC.64 R14, c[0x0][0x380] ;  /* 0x0000e000ff0e7b82 */ /* 0x000ee20000000a00 */
[----:B0-----:R-:W-:-:S07]  /*0780*/  @P1 IMAD.WIDE.U32 R16, R17, 0x8, R12 ;  /* 0x0000000811101825 */ /* 0x001fce00078e000c */
[----:B------:R-:W0:Y:S01]  /*0790*/  LDC.64 R10, c[0x0][0x388] ;  /* 0x0000e200ff0a7b82 */ /* 0x000e220000000a00 */
[----:B-1----:R-:W-:Y:S01]  /*07a0*/  @P1 IMAD.WIDE R20, R23, 0x8, R20 ;  /* 0x0000000817141825 */ /* 0x002fe200078e0214 */
[----:B------:R-:W4:Y:S04]  /*07b0*/  @P1 LDG.E.64 R16, desc[UR4][R16.64] ;  /* 0x0000000410101981 */ /* 0x000f28000c1e1b00 */
[----:B------:R-:W4:Y:S01]  /*07c0*/  @P1 LDG.E.64 R12, desc[UR4][R20.64] ;  /* 0x00000004140c1981 */ /* 0x000f22000c1e1b00 */
[----:B--2---:R-:W-:Y:S01]  /*07d0*/  @P1 LEA R8, P2, R2, R8, 0x3 ;  /* 0x0000000802081211 */ /* 0x004fe200078418ff */
[----:B------:R-:W-:-:S03]  /*07e0*/  @P1 IMAD.WIDE R22, R0, 0x8, R20 ;  /* 0x0000000800161825 */ /* 0x000fc600078e0214 */
[----:B------:R-:W-:Y:S01]  /*07f0*/  @P1 LEA.HI.X R9, R2, R9, R4, 0x3, P2 ;  /* 0x0000000902091211 */ /* 0x000fe200010f1c04 */
[----:B------:R-:W-:Y:S01]  /*0800*/  @!P0 IMAD R27, R7, R0, R5 ;  /* 0x00000000071b8224 */ /* 0x000fe200078e0205 */
[----:B------:R-:W-:Y:S02]  /*0810*/  @!P0 IADD3 R25, PT, PT, R6, R7, RZ ;  /* 0x0000000706198210 */ /* 0x000fe40007ffe0ff */
[----:B------:R-:W2:Y:S04]  /*0820*/  @P1 LDG.E.64 R6, desc[UR4][R22.64] ;  /* 0x0000000416061981 */ /* 0x000ea8000c1e1b00 */
[----:B------:R-:W2:Y:S01]  /*0830*/  @P1 LDG.E.64 R8, desc[UR4][R8.64+0x8] ;  /* 0x0000080408081981 */ /* 0x000ea2000c1e1b00 */
[----:B---3--:R-:W-:-:S04]  /*0840*/  @!P0 IMAD.WIDE.U32 R14, R25, 0x8, R14 ;  /* 0x00000008190e8825 */ /* 0x008fc800078e000e */
[----:B0-----:R-:W-:Y:S02]  /*0850*/  @!P0 IMAD.WIDE R10, R27, 0x8, R10 ;  /* 0x000000081b0a8825 */ /* 0x001fe400078e020a */
[----:B------:R-:W3:Y:S04]  /*0860*/  @!P0 LDG.E.64 R14, desc[UR4][R14.64] ;  /* 0x000000040e0e8981 */ /* 0x000ee8000c1e1b00 */
[----:B------:R-:W3:Y:S01]  /*0870*/  @!P0 LDG.E.64 R10, desc[UR4][R10.64] ;  /* 0x000000040a0a8981 */ /* 0x000ee2000c1e1b00 */
[----:B----4-:R-:W-:-:S08]  /*0880*/  @P1 DFMA R12, R16, R12, R18 ;  /* 0x0000000c100c122b */ /* 0x010fd00000000012 */
[----:B--2---:R-:W-:-:S08]  /*0890*/  @P1 DFMA R18, R8, R6, R12 ;  /* 0x000000060812122b */ /* 0x004fd0000000000c */
[----:B---3--:R-:W-:-:S11]  /*08a0*/  @!P0 DFMA R18, R14, R10, R18 ;  /* 0x0000000a0e12822b */ /* 0x008fd60000000012 */
.L_x_0:
[----:B------:R-:W0:Y:S01]  /*08b0*/  LDC.64 R6, c[0x0][0x390] ;  /* 0x0000e400ff067b82 */ /* 0x000e220000000a00 */
[----:B------:R-:W-:-:S04]  /*08c0*/  IMAD R3, R3, R0, R5 ;  /* 0x0000000003037224 */ /* 0x000fc800078e0205 */
[----:B0-----:R-:W-:-:S05]  /*08d0*/  IMAD.WIDE R2, R3, 0x8, R6 ;  /* 0x0000000803027825 */ /* 0x001fca00078e0206 */
[----:B------:R-:W-:Y:S01]  /*08e0*/  STG.E.64 desc[UR4][R2.64], R18 ;  /* 0x0000001202007986 */ /* 0x000fe2000c101b04 */
[----:B------:R-:W-:Y:S05]  /*08f0*/  EXIT ;  /* 0x000000000000794d */ /* 0x000fea0003800000 */
.L_x_4:
[----:B------:R-:W-:-:S00]  /*0900*/  BRA `(.L_x_4) ;  /* 0xfffffffc00fc7947 */ /* 0x000fc0000383ffff */
[----:B------:R-:W-:-:S00]  /*0910*/  NOP ;  /* 0x0000000000007918 */ /* 0x000fc00000000000 */
        /* <DEDUP_REMOVED lines=14> */
.L_x_5:


//--------------------- .nv.shared.reserved.0     --------------------------
	.section	.nv.shared.reserved.0,"aw",@nobits
	.weak		__nv_reservedSMEM_offset_0_alias
	.size		__nv_reservedSMEM_offset_0_alias, 0, 64
	.other		__nv_reservedSMEM_offset_0_alias,@"STO_CUDA_RESERVED_SHARED STV_DEFAULT"
__nv_reservedSMEM_offset_0_alias:
	.zero		0
	.zero		64


//--------------------- .nv.constant0.multiply    --------------------------
	.section	.nv.constant0.multiply,"a",@progbits
	.sectionflags	@""
	.align	4
.nv.constant0.multiply:
	.zero		932


//--------------------- SYMBOLS --------------------------

	.type		.nv.reservedSmem.offset0,@object
	.size		.nv.reservedSmem.offset0,0x4
